//
// Generated by NVIDIA NVVM Compiler
//
// Compiler Build ID: CL-36424714
// Cuda compilation tools, release 13.0, V13.0.88
// Based on NVVM 20.0.0
//

.version 9.0
.target sm_100
.address_size 64

	// .globl	_Z18matrixMulOptimizedPiS_S_i
// _ZZ18matrixMulOptimizedPiS_S_iE6tile_A has been demoted
// _ZZ18matrixMulOptimizedPiS_S_iE6tile_B has been demoted

.visible .entry _Z18matrixMulOptimizedPiS_S_i(
	.param .u64 .ptr .align 1 _Z18matrixMulOptimizedPiS_S_i_param_0,
	.param .u64 .ptr .align 1 _Z18matrixMulOptimizedPiS_S_i_param_1,
	.param .u64 .ptr .align 1 _Z18matrixMulOptimizedPiS_S_i_param_2,
	.param .u32 _Z18matrixMulOptimizedPiS_S_i_param_3
)
{
	.reg .pred 	%p<4>;
	.reg .b32 	%r<142>;
	.reg .b64 	%rd<13>;
	// demoted variable
	.shared .align 4 .b8 _ZZ18matrixMulOptimizedPiS_S_iE6tile_A[4096];
	// demoted variable
	.shared .align 4 .b8 _ZZ18matrixMulOptimizedPiS_S_iE6tile_B[4096];
	ld.param.u64 	%rd3, [_Z18matrixMulOptimizedPiS_S_i_param_0];
	ld.param.u64 	%rd4, [_Z18matrixMulOptimizedPiS_S_i_param_1];
	ld.param.u64 	%rd5, [_Z18matrixMulOptimizedPiS_S_i_param_2];
	ld.param.u32 	%r23, [_Z18matrixMulOptimizedPiS_S_i_param_3];
	mov.u32 	%r25, %ctaid.y;
	shl.b32 	%r26, %r25, 5;
	mov.u32 	%r1, %tid.y;
	add.s32 	%r2, %r26, %r1;
	mov.u32 	%r27, %ctaid.x;
	shl.b32 	%r3, %r27, 5;
	mov.u32 	%r4, %tid.x;
	add.s32 	%r5, %r3, %r4;
	setp.lt.s32 	%p1, %r23, 32;
	mov.b32 	%r141, 0;
	@%p1 bra 	$L__BB0_3;
	shl.b32 	%r29, %r1, 7;
	mov.u32 	%r30, _ZZ18matrixMulOptimizedPiS_S_iE6tile_A;
	add.s32 	%r6, %r30, %r29;
	shl.b32 	%r31, %r4, 2;
	add.s32 	%r7, %r6, %r31;
	mov.u32 	%r32, _ZZ18matrixMulOptimizedPiS_S_iE6tile_B;
	add.s32 	%r9, %r32, %r31;
	add.s32 	%r8, %r9, %r29;
	shr.s32 	%r33, %r23, 31;
	shr.u32 	%r34, %r33, 27;
	add.s32 	%r35, %r23, %r34;
	shr.s32 	%r36, %r35, 5;
	neg.s32 	%r139, %r36;
	mad.lo.s32 	%r138, %r23, %r2, %r4;
	mad.lo.s32 	%r37, %r1, %r23, %r4;
	add.s32 	%r137, %r37, %r3;
	shl.b32 	%r13, %r23, 5;
	cvta.to.global.u64 	%rd1, %rd3;
	cvta.to.global.u64 	%rd2, %rd4;
	mov.b32 	%r141, 0;
$L__BB0_2:
	mul.wide.u32 	%rd6, %r138, 4;
	add.s64 	%rd7, %rd1, %rd6;
	ld.global.u32 	%r38, [%rd7];
	st.shared.u32 	[%r7], %r38;
	mul.wide.u32 	%rd8, %r137, 4;
	add.s64 	%rd9, %rd2, %rd8;
	ld.global.u32 	%r39, [%rd9];
	st.shared.u32 	[%r8], %r39;
	bar.sync 	0;
	ld.shared.u32 	%r40, [%r6];
	ld.shared.u32 	%r41, [%r9];
	mad.lo.s32 	%r42, %r41, %r40, %r141;
	ld.shared.u32 	%r43, [%r6+4];
	ld.shared.u32 	%r44, [%r9+128];
	mad.lo.s32 	%r45, %r44, %r43, %r42;
	ld.shared.u32 	%r46, [%r6+8];
	ld.shared.u32 	%r47, [%r9+256];
	mad.lo.s32 	%r48, %r47, %r46, %r45;
	ld.shared.u32 	%r49, [%r6+12];
	ld.shared.u32 	%r50, [%r9+384];
	mad.lo.s32 	%r51, %r50, %r49, %r48;
	ld.shared.u32 	%r52, [%r6+16];
	ld.shared.u32 	%r53, [%r9+512];
	mad.lo.s32 	%r54, %r53, %r52, %r51;
	ld.shared.u32 	%r55, [%r6+20];
	ld.shared.u32 	%r56, [%r9+640];
	mad.lo.s32 	%r57, %r56, %r55, %r54;
	ld.shared.u32 	%r58, [%r6+24];
	ld.shared.u32 	%r59, [%r9+768];
	mad.lo.s32 	%r60, %r59, %r58, %r57;
	ld.shared.u32 	%r61, [%r6+28];
	ld.shared.u32 	%r62, [%r9+896];
	mad.lo.s32 	%r63, %r62, %r61, %r60;
	ld.shared.u32 	%r64, [%r6+32];
	ld.shared.u32 	%r65, [%r9+1024];
	mad.lo.s32 	%r66, %r65, %r64, %r63;
	ld.shared.u32 	%r67, [%r6+36];
	ld.shared.u32 	%r68, [%r9+1152];
	mad.lo.s32 	%r69, %r68, %r67, %r66;
	ld.shared.u32 	%r70, [%r6+40];
	ld.shared.u32 	%r71, [%r9+1280];
	mad.lo.s32 	%r72, %r71, %r70, %r69;
	ld.shared.u32 	%r73, [%r6+44];
	ld.shared.u32 	%r74, [%r9+1408];
	mad.lo.s32 	%r75, %r74, %r73, %r72;
	ld.shared.u32 	%r76, [%r6+48];
	ld.shared.u32 	%r77, [%r9+1536];
	mad.lo.s32 	%r78, %r77, %r76, %r75;
	ld.shared.u32 	%r79, [%r6+52];
	ld.shared.u32 	%r80, [%r9+1664];
	mad.lo.s32 	%r81, %r80, %r79, %r78;
	ld.shared.u32 	%r82, [%r6+56];
	ld.shared.u32 	%r83, [%r9+1792];
	mad.lo.s32 	%r84, %r83, %r82, %r81;
	ld.shared.u32 	%r85, [%r6+60];
	ld.shared.u32 	%r86, [%r9+1920];
	mad.lo.s32 	%r87, %r86, %r85, %r84;
	ld.shared.u32 	%r88, [%r6+64];
	ld.shared.u32 	%r89, [%r9+2048];
	mad.lo.s32 	%r90, %r89, %r88, %r87;
	ld.shared.u32 	%r91, [%r6+68];
	ld.shared.u32 	%r92, [%r9+2176];
	mad.lo.s32 	%r93, %r92, %r91, %r90;
	ld.shared.u32 	%r94, [%r6+72];
	ld.shared.u32 	%r95, [%r9+2304];
	mad.lo.s32 	%r96, %r95, %r94, %r93;
	ld.shared.u32 	%r97, [%r6+76];
	ld.shared.u32 	%r98, [%r9+2432];
	mad.lo.s32 	%r99, %r98, %r97, %r96;
	ld.shared.u32 	%r100, [%r6+80];
	ld.shared.u32 	%r101, [%r9+2560];
	mad.lo.s32 	%r102, %r101, %r100, %r99;
	ld.shared.u32 	%r103, [%r6+84];
	ld.shared.u32 	%r104, [%r9+2688];
	mad.lo.s32 	%r105, %r104, %r103, %r102;
	ld.shared.u32 	%r106, [%r6+88];
	ld.shared.u32 	%r107, [%r9+2816];
	mad.lo.s32 	%r108, %r107, %r106, %r105;
	ld.shared.u32 	%r109, [%r6+92];
	ld.shared.u32 	%r110, [%r9+2944];
	mad.lo.s32 	%r111, %r110, %r109, %r108;
	ld.shared.u32 	%r112, [%r6+96];
	ld.shared.u32 	%r113, [%r9+3072];
	mad.lo.s32 	%r114, %r113, %r112, %r111;
	ld.shared.u32 	%r115, [%r6+100];
	ld.shared.u32 	%r116, [%r9+3200];
	mad.lo.s32 	%r117, %r116, %r115, %r114;
	ld.shared.u32 	%r118, [%r6+104];
	ld.shared.u32 	%r119, [%r9+3328];
	mad.lo.s32 	%r120, %r119, %r118, %r117;
	ld.shared.u32 	%r121, [%r6+108];
	ld.shared.u32 	%r122, [%r9+3456];
	mad.lo.s32 	%r123, %r122, %r121, %r120;
	ld.shared.u32 	%r124, [%r6+112];
	ld.shared.u32 	%r125, [%r9+3584];
	mad.lo.s32 	%r126, %r125, %r124, %r123;
	ld.shared.u32 	%r127, [%r6+116];
	ld.shared.u32 	%r128, [%r9+3712];
	mad.lo.s32 	%r129, %r128, %r127, %r126;
	ld.shared.u32 	%r130, [%r6+120];
	ld.shared.u32 	%r131, [%r9+3840];
	mad.lo.s32 	%r132, %r131, %r130, %r129;
	ld.shared.u32 	%r133, [%r6+124];
	ld.shared.u32 	%r134, [%r9+3968];
	mad.lo.s32 	%r141, %r134, %r133, %r132;
	bar.sync 	0;
	add.s32 	%r139, %r139, 1;
	setp.ne.s32 	%p2, %r139, 0;
	add.s32 	%r138, %r138, 32;
	add.s32 	%r137, %r137, %r13;
	@%p2 bra 	$L__BB0_2;
$L__BB0_3:
	max.s32 	%r135, %r2, %r5;
	setp.ge.s32 	%p3, %r135, %r23;
	@%p3 bra 	$L__BB0_5;
	mad.lo.s32 	%r136, %r23, %r2, %r5;
	cvta.to.global.u64 	%rd10, %rd5;
	mul.wide.s32 	%rd11, %r136, 4;
	add.s64 	%rd12, %rd10, %rd11;
	st.global.u32 	[%rd12], %r141;
$L__BB0_5:
	ret;

}


// ===== COMPILED SASS (sm_100) =====

	.target	sm_100

	.elftype	@"ET_EXEC"


//--------------------- .note.nv.tkinfo           --------------------------
	.section	.note.nv.tkinfo,"",@"SHT_NOTE"
	.sectionflags	@"SHF_NOTE_NV_TKINFO"
	.tkinfo
        /*0018*/ 	.word	0x00000002
        /*0030*/ 	.string	""
        /*0030*/ 	.string	"ptxas"
        /*0030*/ 	.string	"Cuda compilation tools, release 13.0, V13.0.88"
        /*0030*/ 	.string	"Build cuda_13.0.r13.0/compiler.36424714_0"
        /*0030*/ 	.string	"-arch sm_100 -m 64 "



//--------------------- .note.nv.cuinfo           --------------------------
	.section	.note.nv.cuinfo,"",@"SHT_NOTE"
	.sectionflags	@"SHF_NOTE_NV_CUINFO"
        /*0018*/ 	.short	0x0002
        /*001a*/ 	.short	0x0064
        /*001c*/ 	.short	0x0082
	.zero		2


//--------------------- .nv.info                  --------------------------
	.section	.nv.info,"",@"SHT_CUDA_INFO"
	.align	4


	//----- nvinfo : EIATTR_REGCOUNT
	.align		4
        /*0000*/ 	.byte	0x04, 0x2f
        /*0002*/ 	.short	(.L_1 - .L_0)
	.align		4
.L_0:
        /*0004*/ 	.word	index@(_Z18matrixMulOptimizedPiS_S_i)
        /*0008*/ 	.word	0x0000001e


	//----- nvinfo : EIATTR_FRAME_SIZE
	.align		4
.L_1:
        /*000c*/ 	.byte	0x04, 0x11
        /*000e*/ 	.short	(.L_3 - .L_2)
	.align		4
.L_2:
        /*0010*/ 	.word	index@(_Z18matrixMulOptimizedPiS_S_i)
        /*0014*/ 	.word	0x00000000


	//----- nvinfo : EIATTR_MIN_STACK_SIZE
	.align		4
.L_3:
        /*0018*/ 	.byte	0x04, 0x12
        /*001a*/ 	.short	(.L_5 - .L_4)
	.align		4
.L_4:
        /*001c*/ 	.word	index@(_Z18matrixMulOptimizedPiS_S_i)
        /*0020*/ 	.word	0x00000000
.L_5:


//--------------------- .nv.compat                --------------------------
	.section	.nv.compat,"",@"SHT_CUDA_COMPAT_INFO"
	.align	4
        /*0000*/ 	.byte	0x02, 0x09, 0x00, 0x00, 0x02, 0x02, 0x01, 0x00, 0x02, 0x05, 0x05, 0x00, 0x03, 0x07, 0x01, 0x01
        /*0010*/ 	.byte	0x02, 0x03, 0x00, 0x00, 0x02, 0x06, 0x01, 0x00, 0x04, 0x0b, 0x08, 0x00, 0x09, 0x00, 0x00, 0x00
        /*0020*/ 	.byte	0x00, 0x00, 0x00, 0x00


//--------------------- .nv.info._Z18matrixMulOptimizedPiS_S_i --------------------------
	.section	.nv.info._Z18matrixMulOptimizedPiS_S_i,"",@"SHT_CUDA_INFO"
	.sectionflags	@""
	.align	4


	//----- nvinfo : EIATTR_CUDA_API_VERSION
	.align		4
        /*0000*/ 	.byte	0x04, 0x37
        /*0002*/ 	.short	(.L_7 - .L_6)
.L_6:
        /*0004*/ 	.word	0x00000082


	//----- nvinfo : EIATTR_KPARAM_INFO
	.align		4
.L_7:
        /*0008*/ 	.byte	0x04, 0x17
        /*000a*/ 	.short	(.L_9 - .L_8)
.L_8:
        /*000c*/ 	.word	0x00000000
        /*0010*/ 	.short	0x0003
        /*0012*/ 	.short	0x0018
        /*0014*/ 	.byte	0x00, 0xf0, 0x11, 0x00


	//----- nvinfo : EIATTR_KPARAM_INFO
	.align		4
.L_9:
        /*0018*/ 	.byte	0x04, 0x17
        /*001a*/ 	.short	(.L_11 - .L_10)
.L_10:
        /*001c*/ 	.word	0x00000000
        /*0020*/ 	.short	0x0002
        /*0022*/ 	.short	0x0010
        /*0024*/ 	.byte	0x00, 0xf5, 0x21, 0x00


	//----- nvinfo : EIATTR_KPARAM_INFO
	.align		4
.L_11:
        /*0028*/ 	.byte	0x04, 0x17
        /*002a*/ 	.short	(.L_13 - .L_12)
.L_12:
        /*002c*/ 	.word	0x00000000
        /*0030*/ 	.short	0x0001
        /*0032*/ 	.short	0x0008
        /*0034*/ 	.byte	0x00, 0xf5, 0x21, 0x00


	//----- nvinfo : EIATTR_KPARAM_INFO
	.align		4
.L_13:
        /*0038*/ 	.byte	0x04, 0x17
        /*003a*/ 	.short	(.L_15 - .L_14)
.L_14:
        /*003c*/ 	.word	0x00000000
        /*0040*/ 	.short	0x0000
        /*0042*/ 	.short	0x0000
        /*0044*/ 	.byte	0x00, 0xf5, 0x21, 0x00


	//----- nvinfo : EIATTR_SPARSE_MMA_MASK
	.align		4
.L_15:
        /*0048*/ 	.byte	0x03, 0x50
        /*004a*/ 	.short	0x0000


	//----- nvinfo : EIATTR_MAXREG_COUNT
	.align		4
        /*004c*/ 	.byte	0x03, 0x1b
        /*004e*/ 	.short	0x00ff


	//----- nvinfo : EIATTR_NUM_BARRIERS
	.align		4
        /*0050*/ 	.byte	0x02, 0x4c
        /*0052*/ 	.byte	0x01
	.zero		1


	//----- nvinfo : EIATTR_MERCURY_ISA_VERSION
	.align		4
        /*0054*/ 	.byte	0x03, 0x5f
        /*0056*/ 	.short	0x0101


	//----- nvinfo : EIATTR_VRC_CTA_INIT_COUNT
	.align		4
        /*0058*/ 	.byte	0x02, 0x4a
	.zero		1
	.zero		1


	//----- nvinfo : EIATTR_EXIT_INSTR_OFFSETS
	.align		4
        /*005c*/ 	.byte	0x04, 0x1c
        /*005e*/ 	.short	(.L_17 - .L_16)


	//   ....[0]....
.L_16:
        /*0060*/ 	.word	0x00000760


	//   ....[1]....
        /*0064*/ 	.word	0x000007b0


	//----- nvinfo : EIATTR_CBANK_PARAM_SIZE
	.align		4
.L_17:
        /*0068*/ 	.byte	0x03, 0x19
        /*006a*/ 	.short	0x001c


	//----- nvinfo : EIATTR_PARAM_CBANK
	.align		4
        /*006c*/ 	.byte	0x04, 0x0a
        /*006e*/ 	.short	(.L_19 - .L_18)
	.align		4
.L_18:
        /*0070*/ 	.word	index@(.nv.constant0._Z18matrixMulOptimizedPiS_S_i)
        /*0074*/ 	.short	0x0380
        /*0076*/ 	.short	0x001c


	//----- nvinfo : EIATTR_SW_WAR
	.align		4
.L_19:
        /*0078*/ 	.byte	0x04, 0x36
        /*007a*/ 	.short	(.L_21 - .L_20)
.L_20:
        /*007c*/ 	.word	0x00000008
.L_21:


//--------------------- .nv.callgraph             --------------------------
	.section	.nv.callgraph,"",@"SHT_CUDA_CALLGRAPH"
	.align	4
	.sectionentsize	8
	.align		4
        /*0000*/ 	.word	0x00000000
	.align		4
        /*0004*/ 	.word	0xffffffff
	.align		4
        /*0008*/ 	.word	0x00000000
	.align		4
        /*000c*/ 	.word	0xfffffffe
	.align		4
        /*0010*/ 	.word	0x00000000
	.align		4
        /*0014*/ 	.word	0xfffffffd
	.align		4
        /*0018*/ 	.word	0x00000000
	.align		4
        /*001c*/ 	.word	0xfffffffc


//--------------------- .text._Z18matrixMulOptimizedPiS_S_i --------------------------
	.section	.text._Z18matrixMulOptimizedPiS_S_i,"ax",@progbits
	.align	128
        .global         _Z18matrixMulOptimizedPiS_S_i
        .type           _Z18matrixMulOptimizedPiS_S_i,@function
        .size           _Z18matrixMulOptimizedPiS_S_i,(.L_x_3 - _Z18matrixMulOptimizedPiS_S_i)
        .other          _Z18matrixMulOptimizedPiS_S_i,@"STO_CUDA_ENTRY STV_DEFAULT"
_Z18matrixMulOptimizedPiS_S_i:
.text._Z18matrixMulOptimizedPiS_S_i:
[----:B------:R-:W-:Y:S01]  /*0000*/  LDC R1, c[0x0][0x37c] ;  /* 0x0000df00ff017b82 */ /* 0x000fe20000000800 */
[----:B------:R-:W0:Y:S07]  /*0010*/  S2R R18, SR_CTAID.Y ;  /* 0x0000000000127919 */ /* 0x000e2e0000002600 */
[----:B------:R-:W1:Y:S01]  /*0020*/  LDC R0, c[0x0][0x398] ;  /* 0x0000e600ff007b82 */ /* 0x000e620000000800 */
[----:B------:R-:W2:Y:S01]  /*0030*/  LDCU.64 UR8, c[0x0][0x358] ;  /* 0x00006b00ff0877ac */ /* 0x000ea20008000a00 */
[----:B------:R-:W-:Y:S01]  /*0040*/  HFMA2 R19, -RZ, RZ, 0, 0 ;  /* 0x00000000ff137431 */ /* 0x000fe200000001ff */
[----:B------:R-:W0:Y:S01]  /*0050*/  S2R R5, SR_TID.Y ;  /* 0x0000000000057919 */ /* 0x000e220000002200 */
[----:B------:R-:W3:Y:S01]  /*0060*/  S2R R7, SR_CTAID.X ;  /* 0x0000000000077919 */ /* 0x000ee20000002500 */
[----:B------:R-:W3:Y:S01]  /*0070*/  S2R R9, SR_TID.X ;  /* 0x0000000000097919 */ /* 0x000ee20000002100 */
[----:B-1----:R-:W-:-:S02]  /*0080*/  ISETP.GE.AND P1, PT, R0, 0x20, PT ;  /* 0x000000200000780c */ /* 0x002fc40003f26270 */
[----:B0-----:R-:W-:Y:S02]  /*0090*/  LEA R18, R18, R5, 0x5 ;  /* 0x0000000512127211 */ /* 0x001fe400078e28ff */
[----:B---3--:R-:W-:-:S04]  /*00a0*/  LEA R17, R7, R9, 0x5 ;  /* 0x0000000907117211 */ /* 0x008fc800078e28ff */
[----:B------:R-:W-:-:S04]  /*00b0*/  VIMNMX R3, PT, PT, R18, R17, !PT ;  /* 0x0000001112037248 */ /* 0x000fc80007fe0100 */
[----:B------:R-:W-:Y:S01]  /*00c0*/  ISETP.GE.AND P0, PT, R3, R0, PT ;  /* 0x000000000300720c */ /* 0x000fe20003f06270 */
[----:B--2---:R-:W-:-:S12]  /*00d0*/  @!P1 BRA `(.L_x_0) ;  /* 0x0000000400a09947 */ /* 0x004fd80003800000 */
[----:B------:R-:W0:Y:S01]  /*00e0*/  S2UR UR6, SR_CgaCtaId ;  /* 0x00000000000679c3 */ /* 0x000e220000008800 */
[----:B------:R-:W-:Y:S01]  /*00f0*/  UMOV UR4, 0x400 ;  /* 0x0000040000047882 */ /* 0x000fe20000000000 */
[----:B------:R-:W-:Y:S01]  /*0100*/  SHF.R.S32.HI R3, RZ, 0x1f, R0 ;  /* 0x0000001fff037819 */ /* 0x000fe20000011400 */
[----:B------:R-:W-:Y:S01]  /*0110*/  UIADD3 UR5, UPT, UPT, UR4, 0x1000, URZ ;  /* 0x0000100004057890 */ /* 0x000fe2000fffe0ff */
[-CC-:B------:R-:W-:Y:S01]  /*0120*/  IMAD R2, R5, R0.reuse, R9.reuse ;  /* 0x0000000005027224 */ /* 0x180fe200078e0209 */
[----:B------:R-:W-:Y:S02]  /*0130*/  MOV R19, RZ ;  /* 0x000000ff00137202 */ /* 0x000fe40000000f00 */
[----:B------:R-:W-:Y:S01]  /*0140*/  LEA.HI R4, R3, R0, RZ, 0x5 ;  /* 0x0000000003047211 */ /* 0x000fe200078f28ff */
[----:B------:R-:W1:Y:S01]  /*0150*/  LDC.64 R22, c[0x0][0x380] ;  /* 0x0000e000ff167b82 */ /* 0x000e620000000a00 */
[----:B------:R-:W-:Y:S01]  /*0160*/  LEA R3, R7, R2, 0x5 ;  /* 0x0000000207037211 */ /* 0x000fe200078e28ff */
[----:B------:R-:W-:Y:S01]  /*0170*/  IMAD R2, R18, R0, R9 ;  /* 0x0000000012027224 */ /* 0x000fe200078e0209 */
[----:B------:R-:W-:-:S04]  /*0180*/  SHF.R.S32.HI R4, RZ, 0x5, R4 ;  /* 0x00000005ff047819 */ /* 0x000fc80000011404 */
[----:B------:R-:W-:Y:S01]  /*0190*/  IADD3 R4, PT, PT, -R4, RZ, RZ ;  /* 0x000000ff04047210 */ /* 0x000fe20007ffe1ff */
[----:B------:R-:W2:Y:S01]  /*01a0*/  LDC.64 R20, c[0x0][0x388] ;  /* 0x0000e200ff147b82 */ /* 0x000ea20000000a00 */
[----:B0-----:R-:W-:Y:S02]  /*01b0*/  ULEA UR4, UR6, UR4, 0x18 ;  /* 0x0000000406047291 */ /* 0x001fe4000f8ec0ff */
[----:B------:R-:W-:-:S04]  /*01c0*/  ULEA UR5, UR6, UR5, 0x18 ;  /* 0x0000000506057291 */ /* 0x000fc8000f8ec0ff */
[----:B------:R-:W-:Y:S02]  /*01d0*/  LEA R16, R5, UR4, 0x7 ;  /* 0x0000000405107c11 */ /* 0x000fe4000f8e38ff */
[C---:B------:R-:W-:Y:S02]  /*01e0*/  LEA R6, R9.reuse, UR5, 0x2 ;  /* 0x0000000509067c11 */ /* 0x040fe4000f8e10ff */
[----:B------:R-:W-:Y:S02]  /*01f0*/  LEA R7, R9, R16, 0x2 ;  /* 0x0000001009077211 */ /* 0x000fe400078e10ff */
[----:B------:R-:W-:-:S07]  /*0200*/  LEA R5, R5, R6, 0x7 ;  /* 0x0000000605057211 */ /* 0x000fce00078e38ff */
.L_x_1:
[----:B-1----:R-:W-:-:S04]  /*0210*/  IMAD.WIDE.U32 R8, R2, 0x4, R22 ;  /* 0x0000000402087825 */ /* 0x002fc800078e0016 */
[----:B--2---:R-:W-:Y:S02]  /*0220*/  IMAD.WIDE.U32 R10, R3, 0x4, R20 ;  /* 0x00000004030a7825 */ /* 0x004fe400078e0014 */
[----:B------:R-:W2:Y:S04]  /*0230*/  LDG.E R8, desc[UR8][R8.64] ;  /* 0x0000000808087981 */ /* 0x000ea8000c1e1900 */
[----:B------:R-:W3:Y:S01]  /*0240*/  LDG.E R24, desc[UR8][R10.64] ;  /* 0x000000080a187981 */ /* 0x000ee2000c1e1900 */
[----:B------:R-:W-:Y:S02]  /*0250*/  IADD3 R4, PT, PT, R4, 0x1, RZ ;  /* 0x0000000104047810 */ /* 0x000fe40007ffe0ff */
[----:B------:R-:W-:Y:S02]  /*0260*/  IADD3 R2, PT, PT, R2, 0x20, RZ ;  /* 0x0000002002027810 */ /* 0x000fe40007ffe0ff */
[----:B------:R-:W-:-:S02]  /*0270*/  ISETP.NE.AND P1, PT, R4, RZ, PT ;  /* 0x000000ff0400720c */ /* 0x000fc40003f25270 */
[----:B------:R-:W-:Y:S01]  /*0280*/  LEA R3, R0, R3, 0x5 ;  /* 0x0000000300037211 */ /* 0x000fe200078e28ff */
[----:B--2---:R-:W-:Y:S04]  /*0290*/  STS [R7], R8 ;  /* 0x0000000807007388 */ /* 0x004fe80000000800 */
[----:B---3--:R-:W-:Y:S01]  /*02a0*/  STS [R5], R24 ;  /* 0x0000001805007388 */ /* 0x008fe20000000800 */
[----:B------:R-:W-:Y:S06]  /*02b0*/  BAR.SYNC.DEFER_BLOCKING 0x0 ;  /* 0x0000000000007b1d */ /* 0x000fec0000010000 */
[----:B------:R-:W-:Y:S04]  /*02c0*/  LDS R26, [R6] ;  /* 0x00000000061a7984 */ /* 0x000fe80000000800 */
[----:B------:R-:W0:Y:S04]  /*02d0*/  LDS.128 R12, [R16] ;  /* 0x00000000100c7984 */ /* 0x000e280000000c00 */
[----:B------:R-:W1:Y:S04]  /*02e0*/  LDS R27, [R6+0x80] ;  /* 0x00008000061b7984 */ /* 0x000e680000000800 */
[----:B------:R-:W2:Y:S04]  /*02f0*/  LDS R25, [R6+0x100] ;  /* 0x0001000006197984 */ /* 0x000ea80000000800 */
[----:B------:R-:W-:Y:S04]  /*0300*/  LDS.128 R8, [R16+0x10] ;  /* 0x0000100010087984 */ /* 0x000fe80000000c00 */
[----:B------:R-:W-:Y:S01]  /*0310*/  LDS R24, [R6+0x380] ;  /* 0x0003800006187984 */ /* 0x000fe20000000800 */
[----:B0-----:R-:W-:-:S03]  /*0320*/  IMAD R12, R12, R26, R19 ;  /* 0x0000001a0c0c7224 */ /* 0x001fc600078e0213 */
[----:B------:R-:W0:Y:S01]  /*0330*/  LDS R19, [R6+0x180] ;  /* 0x0001800006137984 */ /* 0x000e220000000800 */
[----:B-1----:R-:W-:-:S03]  /*0340*/  IMAD R13, R27, R13, R12 ;  /* 0x0000000d1b0d7224 */ /* 0x002fc600078e020c */
[----:B------:R-:W1:Y:S01]  /*0350*/  LDS R26, [R6+0x200] ;  /* 0x00020000061a7984 */ /* 0x000e620000000800 */
[----:B--2---:R-:W-:-:S03]  /*0360*/  IMAD R14, R25, R14, R13 ;  /* 0x0000000e190e7224 */ /* 0x004fc600078e020d */
[----:B------:R-:W2:Y:S04]  /*0370*/  LDS R12, [R6+0x280] ;  /* 0x00028000060c7984 */ /* 0x000ea80000000800 */
[----:B------:R-:W-:Y:S01]  /*0380*/  LDS R25, [R6+0x400] ;  /* 0x0004000006197984 */ /* 0x000fe20000000800 */
[----:B0-----:R-:W-:-:S03]  /*0390*/  IMAD R15, R19, R15, R14 ;  /* 0x0000000f130f7224 */ /* 0x001fc600078e020e */
[----:B------:R-:W0:Y:S01]  /*03a0*/  LDS R19, [R6+0x300] ;  /* 0x0003000006137984 */ /* 0x000e220000000800 */
[----:B-1----:R-:W-:-:S03]  /*03b0*/  IMAD R8, R8, R26, R15 ;  /* 0x0000001a08087224 */ /* 0x002fc600078e020f */
[----:B------:R-:W-:Y:S01]  /*03c0*/  LDS R26, [R6+0xa00] ;  /* 0x000a0000061a7984 */ /* 0x000fe20000000800 */
[----:B--2---:R-:W-:-:S03]  /*03d0*/  IMAD R9, R12, R9, R8 ;  /* 0x000000090c097224 */ /* 0x004fc600078e0208 */
[----:B------:R-:W1:Y:S04]  /*03e0*/  LDS.128 R12, [R16+0x20] ;  /* 0x00002000100c7984 */ /* 0x000e680000000c00 */
[----:B------:R-:W2:Y:S01]  /*03f0*/  LDS R8, [R6+0x480] ;  /* 0x0004800006087984 */ /* 0x000ea20000000800 */
[----:B0-----:R-:W-:-:S03]  /*0400*/  IMAD R10, R19, R10, R9 ;  /* 0x0000000a130a7224 */ /* 0x001fc600078e0209 */
[----:B------:R-:W0:Y:S01]  /*0410*/  LDS R19, [R6+0x500] ;  /* 0x0005000006137984 */ /* 0x000e220000000800 */
[----:B------:R-:W-:-:S03]  /*0420*/  IMAD R11, R24, R11, R10 ;  /* 0x0000000b180b7224 */ /* 0x000fc600078e020a */
[----:B------:R-:W3:Y:S01]  /*0430*/  LDS R24, [R6+0x580] ;  /* 0x0005800006187984 */ /* 0x000ee20000000800 */
[----:B-1----:R-:W-:-:S03]  /*0440*/  IMAD R11, R12, R25, R11 ;  /* 0x000000190c0b7224 */ /* 0x002fc600078e020b */
[----:B------:R-:W-:Y:S01]  /*0450*/  LDS R25, [R6+0x600] ;  /* 0x0006000006197984 */ /* 0x000fe20000000800 */
[----:B--2---:R-:W-:-:S03]  /*0460*/  IMAD R13, R8, R13, R11 ;  /* 0x0000000d080d7224 */ /* 0x004fc600078e020b */
[----:B------:R-:W1:Y:S04]  /*0470*/  LDS.128 R8, [R16+0x30] ;  /* 0x0000300010087984 */ /* 0x000e680000000c00 */
[----:B------:R-:W2:Y:S01]  /*0480*/  LDS R12, [R6+0x680] ;  /* 0x00068000060c7984 */ /* 0x000ea20000000800 */
[----:B0-----:R-:W-:-:S03]  /*0490*/  IMAD R14, R19, R14, R13 ;  /* 0x0000000e130e7224 */ /* 0x001fc600078e020d */
[----:B------:R-:W0:Y:S01]  /*04a0*/  LDS R19, [R6+0x700] ;  /* 0x0007000006137984 */ /* 0x000e220000000800 */
[----:B---3--:R-:W-:-:S03]  /*04b0*/  IMAD R15, R24, R15, R14 ;  /* 0x0000000f180f7224 */ /* 0x008fc600078e020e */
        /* <DEDUP_REMOVED lines=16> */
[----:B------:R-:W-:Y:S01]  /*05c0*/  LDS R19, [R6+0xd00] ;  /* 0x000d000006137984 */ /* 0x000fe20000000800 */
[----:B---3--:R-:W-:-:S03]  /*05d0*/  IMAD R15, R24, R15, R14 ;  /* 0x0000000f180f7224 */ /* 0x008fc600078e020e */
[----:B------:R-:W-:Y:S01]  /*05e0*/  LDS R24, [R6+0xc80] ;  /* 0x000c800006187984 */ /* 0x000fe20000000800 */
[----:B-1----:R-:W-:-:S03]  /*05f0*/  IMAD R15, R8, R26, R15 ;  /* 0x0000001a080f7224 */ /* 0x002fc600078e020f */
[----:B------:R-:W0:Y:S01]  /*0600*/  LDS R8, [R6+0xb80] ;  /* 0x000b800006087984 */ /* 0x000e220000000800 */
[----:B------:R-:W-:-:S03]  /*0610*/  IMAD R9, R12, R9, R15 ;  /* 0x000000090c097224 */ /* 0x000fc600078e020f */
[----:B------:R-:W-:Y:S01]  /*0620*/  LDS R26, [R6+0xc00] ;  /* 0x000c0000061a7984 */ /* 0x000fe20000000800 */
[----:B--2---:R-:W-:-:S03]  /*0630*/  IMAD R9, R25, R10, R9 ;  /* 0x0000000a19097224 */ /* 0x004fc600078e0209 */
[----:B------:R-:W1:Y:S04]  /*0640*/  LDS.128 R12, [R16+0x60] ;  /* 0x00006000100c7984 */ /* 0x000e680000000c00 */
[----:B------:R-:W-:Y:S01]  /*0650*/  LDS R25, [R6+0xe00] ;  /* 0x000e000006197984 */ /* 0x000fe20000000800 */
[----:B0-----:R-:W-:-:S04]  /*0660*/  IMAD R9, R8, R11, R9 ;  /* 0x0000000b08097224 */ /* 0x001fc800078e0209 */
[----:B-1----:R-:W-:Y:S02]  /*0670*/  IMAD R9, R12, R26, R9 ;  /* 0x0000001a0c097224 */ /* 0x002fe400078e0209 */
[----:B------:R-:W0:Y:S02]  /*0680*/  LDS R12, [R6+0xd80] ;  /* 0x000d8000060c7984 */ /* 0x000e240000000800 */
[----:B------:R-:W-:Y:S02]  /*0690*/  IMAD R13, R24, R13, R9 ;  /* 0x0000000d180d7224 */ /* 0x000fe400078e0209 */
[----:B------:R-:W1:Y:S02]  /*06a0*/  LDS.128 R8, [R16+0x70] ;  /* 0x0000700010087984 */ /* 0x000e640000000c00 */
[----:B------:R-:W-:Y:S02]  /*06b0*/  IMAD R13, R19, R14, R13 ;  /* 0x0000000e130d7224 */ /* 0x000fe400078e020d */
[----:B------:R-:W2:Y:S04]  /*06c0*/  LDS R24, [R6+0xe80] ;  /* 0x000e800006187984 */ /* 0x000ea80000000800 */
[----:B------:R-:W3:Y:S04]  /*06d0*/  LDS R14, [R6+0xf00] ;  /* 0x000f0000060e7984 */ /* 0x000ee80000000800 */
[----:B------:R-:W4:Y:S01]  /*06e0*/  LDS R19, [R6+0xf80] ;  /* 0x000f800006137984 */ /* 0x000f220000000800 */
[----:B0-----:R-:W-:-:S04]  /*06f0*/  IMAD R13, R12, R15, R13 ;  /* 0x0000000f0c0d7224 */ /* 0x001fc800078e020d */
[----:B-1----:R-:W-:-:S04]  /*0700*/  IMAD R8, R8, R25, R13 ;  /* 0x0000001908087224 */ /* 0x002fc800078e020d */
[----:B--2---:R-:W-:-:S04]  /*0710*/  IMAD R9, R24, R9, R8 ;  /* 0x0000000918097224 */ /* 0x004fc800078e0208 */
[----:B---3--:R-:W-:-:S04]  /*0720*/  IMAD R10, R14, R10, R9 ;  /* 0x0000000a0e0a7224 */ /* 0x008fc800078e0209 */
[----:B----4-:R-:W-:Y:S01]  /*0730*/  IMAD R19, R19, R11, R10 ;  /* 0x0000000b13137224 */ /* 0x010fe200078e020a */
[----:B------:R-:W-:Y:S06]  /*0740*/  BAR.SYNC.DEFER_BLOCKING 0x0 ;  /* 0x0000000000007b1d */ /* 0x000fec0000010000 */
[----:B------:R-:W-:Y:S05]  /*0750*/  @P1 BRA `(.L_x_1) ;  /* 0xfffffff800ac1947 */ /* 0x000fea000383ffff */
.L_x_0:
[----:B------:R-:W-:Y:S05]  /*0760*/  @P0 EXIT ;  /* 0x000000000000094d */ /* 0x000fea0003800000 */
[----:B------:R-:W0:Y:S01]  /*0770*/  LDC.64 R2, c[0x0][0x390] ;  /* 0x0000e400ff027b82 */ /* 0x000e220000000a00 */
[----:B------:R-:W-:-:S04]  /*0780*/  IMAD R17, R18, R0, R17 ;  /* 0x0000000012117224 */ /* 0x000fc800078e0211 */
[----:B0-----:R-:W-:-:S05]  /*0790*/  IMAD.WIDE R2, R17, 0x4, R2 ;  /* 0x0000000411027825 */ /* 0x001fca00078e0202 */
[----:B------:R-:W-:Y:S01]  /*07a0*/  STG.E desc[UR8][R2.64], R19 ;  /* 0x0000001302007986 */ /* 0x000fe2000c101908 */
[----:B------:R-:W-:Y:S05]  /*07b0*/  EXIT ;  /* 0x000000000000794d */ /* 0x000fea0003800000 */
.L_x_2:
[----:B------:R-:W-:-:S00]  /*07c0*/  BRA `(.L_x_2) ;  /* 0xfffffffc00fc7947 */ /* 0x000fc0000383ffff */
[----:B------:R-:W-:-:S00]  /*07d0*/  NOP ;  /* 0x0000000000007918 */ /* 0x000fc00000000000 */
        /* <DEDUP_REMOVED lines=10> */
.L_x_3:


//--------------------- .nv.shared._Z18matrixMulOptimizedPiS_S_i --------------------------
	.section	.nv.shared._Z18matrixMulOptimizedPiS_S_i,"aw",@nobits
	.sectionflags	@""
	.align	4
.nv.shared._Z18matrixMulOptimizedPiS_S_i:
	.zero		9216


//--------------------- .nv.shared.reserved.0     --------------------------
	.section	.nv.shared.reserved.0,"aw",@nobits
	.weak		__nv_reservedSMEM_offset_0_alias
	.size		__nv_reservedSMEM_offset_0_alias, 0, 64
	.other		__nv_reservedSMEM_offset_0_alias,@"STO_CUDA_RESERVED_SHARED STV_DEFAULT"
__nv_reservedSMEM_offset_0_alias:
	.zero		0
	.zero		64


//--------------------- .nv.constant0._Z18matrixMulOptimizedPiS_S_i --------------------------
	.section	.nv.constant0._Z18matrixMulOptimizedPiS_S_i,"a",@progbits
	.sectionflags	@""
	.align	4
.nv.constant0._Z18matrixMulOptimizedPiS_S_i:
	.zero		924


//--------------------- SYMBOLS --------------------------

	.type		.nv.reservedSmem.offset0,@object
	.size		.nv.reservedSmem.offset0,0x4
	.type		.nv.reservedSmem.cap,@object
	.size		.nv.reservedSmem.cap,0x4
